//
// Generated by NVIDIA NVVM Compiler
//
// Compiler Build ID: CL-36424714
// Cuda compilation tools, release 13.0, V13.0.88
// Based on NVVM 20.0.0
//

.version 9.0
.target sm_100
.address_size 64

	// .globl	_Z18cuda_prepare_statePN6thrust24THRUST_300001_SM_1000_NS7complexIdEEiiS2_
.global .align 1 .b8 _ZN34_INTERNAL_4f840402_4_k_cu_03b8e64c4cuda3std3__45__cpo5beginE[1];
.global .align 1 .b8 _ZN34_INTERNAL_4f840402_4_k_cu_03b8e64c4cuda3std3__45__cpo3endE[1];
.global .align 1 .b8 _ZN34_INTERNAL_4f840402_4_k_cu_03b8e64c4cuda3std3__45__cpo6cbeginE[1];
.global .align 1 .b8 _ZN34_INTERNAL_4f840402_4_k_cu_03b8e64c4cuda3std3__45__cpo4cendE[1];
.global .align 1 .b8 _ZN34_INTERNAL_4f840402_4_k_cu_03b8e64c4cuda3std3__45__cpo6rbeginE[1];
.global .align 1 .b8 _ZN34_INTERNAL_4f840402_4_k_cu_03b8e64c4cuda3std3__45__cpo4rendE[1];
.global .align 1 .b8 _ZN34_INTERNAL_4f840402_4_k_cu_03b8e64c4cuda3std3__45__cpo7crbeginE[1];
.global .align 1 .b8 _ZN34_INTERNAL_4f840402_4_k_cu_03b8e64c4cuda3std3__45__cpo5crendE[1];
.global .align 1 .b8 _ZN34_INTERNAL_4f840402_4_k_cu_03b8e64c4cuda3std3__436_GLOBAL__N__4f840402_4_k_cu_03b8e64c6ignoreE[1];
.global .align 1 .b8 _ZN34_INTERNAL_4f840402_4_k_cu_03b8e64c4cuda3std3__419piecewise_constructE[1];
.global .align 1 .b8 _ZN34_INTERNAL_4f840402_4_k_cu_03b8e64c4cuda3std3__48in_placeE[1];
.global .align 1 .b8 _ZN34_INTERNAL_4f840402_4_k_cu_03b8e64c4cuda3std3__420unreachable_sentinelE[1];
.global .align 1 .b8 _ZN34_INTERNAL_4f840402_4_k_cu_03b8e64c4cuda3std6ranges3__45__cpo4swapE[1];
.global .align 1 .b8 _ZN34_INTERNAL_4f840402_4_k_cu_03b8e64c4cuda3std6ranges3__45__cpo9iter_moveE[1];
.global .align 1 .b8 _ZN34_INTERNAL_4f840402_4_k_cu_03b8e64c4cuda3std6ranges3__45__cpo5beginE[1];
.global .align 1 .b8 _ZN34_INTERNAL_4f840402_4_k_cu_03b8e64c4cuda3std6ranges3__45__cpo3endE[1];
.global .align 1 .b8 _ZN34_INTERNAL_4f840402_4_k_cu_03b8e64c4cuda3std6ranges3__45__cpo6cbeginE[1];
.global .align 1 .b8 _ZN34_INTERNAL_4f840402_4_k_cu_03b8e64c4cuda3std6ranges3__45__cpo4cendE[1];
.global .align 1 .b8 _ZN34_INTERNAL_4f840402_4_k_cu_03b8e64c4cuda3std6ranges3__45__cpo7advanceE[1];
.global .align 1 .b8 _ZN34_INTERNAL_4f840402_4_k_cu_03b8e64c4cuda3std6ranges3__45__cpo9iter_swapE[1];
.global .align 1 .b8 _ZN34_INTERNAL_4f840402_4_k_cu_03b8e64c4cuda3std6ranges3__45__cpo4nextE[1];
.global .align 1 .b8 _ZN34_INTERNAL_4f840402_4_k_cu_03b8e64c4cuda3std6ranges3__45__cpo4prevE[1];
.global .align 1 .b8 _ZN34_INTERNAL_4f840402_4_k_cu_03b8e64c4cuda3std6ranges3__45__cpo4dataE[1];
.global .align 1 .b8 _ZN34_INTERNAL_4f840402_4_k_cu_03b8e64c4cuda3std6ranges3__45__cpo5cdataE[1];
.global .align 1 .b8 _ZN34_INTERNAL_4f840402_4_k_cu_03b8e64c4cuda3std6ranges3__45__cpo4sizeE[1];
.global .align 1 .b8 _ZN34_INTERNAL_4f840402_4_k_cu_03b8e64c4cuda3std6ranges3__45__cpo5ssizeE[1];
.global .align 1 .b8 _ZN34_INTERNAL_4f840402_4_k_cu_03b8e64c4cuda3std6ranges3__45__cpo8distanceE[1];
.global .align 1 .b8 _ZN34_INTERNAL_4f840402_4_k_cu_03b8e64c6thrust24THRUST_300001_SM_1000_NS6system6detail10sequential3seqE[1];

.visible .entry _Z18cuda_prepare_statePN6thrust24THRUST_300001_SM_1000_NS7complexIdEEiiS2_(
	.param .u64 .ptr .align 1 _Z18cuda_prepare_statePN6thrust24THRUST_300001_SM_1000_NS7complexIdEEiiS2__param_0,
	.param .u32 _Z18cuda_prepare_statePN6thrust24THRUST_300001_SM_1000_NS7complexIdEEiiS2__param_1,
	.param .u32 _Z18cuda_prepare_statePN6thrust24THRUST_300001_SM_1000_NS7complexIdEEiiS2__param_2,
	.param .align 16 .b8 _Z18cuda_prepare_statePN6thrust24THRUST_300001_SM_1000_NS7complexIdEEiiS2__param_3[16]
)
{
	.reg .pred 	%p<3>;
	.reg .b32 	%r<9>;
	.reg .b64 	%rd<5>;
	.reg .b64 	%fd<5>;

	ld.param.u64 	%rd2, [_Z18cuda_prepare_statePN6thrust24THRUST_300001_SM_1000_NS7complexIdEEiiS2__param_0];
	ld.param.u32 	%r3, [_Z18cuda_prepare_statePN6thrust24THRUST_300001_SM_1000_NS7complexIdEEiiS2__param_1];
	ld.param.u32 	%r4, [_Z18cuda_prepare_statePN6thrust24THRUST_300001_SM_1000_NS7complexIdEEiiS2__param_2];
	ld.param.v2.f64 	{%fd1, %fd2}, [_Z18cuda_prepare_statePN6thrust24THRUST_300001_SM_1000_NS7complexIdEEiiS2__param_3];
	cvta.to.global.u64 	%rd1, %rd2;
	mov.b32 	%r8, 0;
$L__BB0_1:
	rem.s32 	%r6, %r8, %r4;
	setp.eq.s32 	%p1, %r6, 0;
	selp.f64 	%fd3, %fd1, 0d0000000000000000, %p1;
	selp.f64 	%fd4, %fd2, 0d0000000000000000, %p1;
	mul.wide.u32 	%rd3, %r8, 16;
	add.s64 	%rd4, %rd1, %rd3;
	st.global.v2.f64 	[%rd4], {%fd3, %fd4};
	add.s32 	%r8, %r8, 1;
	shr.u32 	%r7, %r8, %r3;
	setp.eq.s32 	%p2, %r7, 0;
	@%p2 bra 	$L__BB0_1;
	ret;

}
	// .globl	_Z13cuda_hadamardPN6thrust24THRUST_300001_SM_1000_NS7complexIdEEiS2_i
.visible .entry _Z13cuda_hadamardPN6thrust24THRUST_300001_SM_1000_NS7complexIdEEiS2_i(
	.param .u64 .ptr .align 1 _Z13cuda_hadamardPN6thrust24THRUST_300001_SM_1000_NS7complexIdEEiS2_i_param_0,
	.param .u32 _Z13cuda_hadamardPN6thrust24THRUST_300001_SM_1000_NS7complexIdEEiS2_i_param_1,
	.param .align 16 .b8 _Z13cuda_hadamardPN6thrust24THRUST_300001_SM_1000_NS7complexIdEEiS2_i_param_2[16],
	.param .u32 _Z13cuda_hadamardPN6thrust24THRUST_300001_SM_1000_NS7complexIdEEiS2_i_param_3
)
{
	.reg .pred 	%p<3>;
	.reg .b32 	%r<10>;
	.reg .b64 	%rd<7>;
	.reg .b64 	%fd<21>;

	ld.param.u64 	%rd2, [_Z13cuda_hadamardPN6thrust24THRUST_300001_SM_1000_NS7complexIdEEiS2_i_param_0];
	ld.param.u32 	%r3, [_Z13cuda_hadamardPN6thrust24THRUST_300001_SM_1000_NS7complexIdEEiS2_i_param_1];
	ld.param.v2.f64 	{%fd1, %fd2}, [_Z13cuda_hadamardPN6thrust24THRUST_300001_SM_1000_NS7complexIdEEiS2_i_param_2];
	ld.param.u32 	%r4, [_Z13cuda_hadamardPN6thrust24THRUST_300001_SM_1000_NS7complexIdEEiS2_i_param_3];
	cvta.to.global.u64 	%rd1, %rd2;
	mov.b32 	%r9, 0;
$L__BB1_1:
	and.b32  	%r6, %r9, %r4;
	setp.ne.s32 	%p1, %r6, 0;
	@%p1 bra 	$L__BB1_3;
	xor.b32  	%r7, %r9, %r4;
	mul.wide.u32 	%rd3, %r9, 16;
	add.s64 	%rd4, %rd1, %rd3;
	mul.wide.s32 	%rd5, %r7, 16;
	add.s64 	%rd6, %rd1, %rd5;
	ld.global.v2.f64 	{%fd3, %fd4}, [%rd4];
	ld.global.v2.f64 	{%fd5, %fd6}, [%rd6];
	add.f64 	%fd7, %fd3, %fd5;
	add.f64 	%fd8, %fd4, %fd6;
	mul.f64 	%fd9, %fd1, %fd7;
	mul.f64 	%fd10, %fd2, %fd8;
	sub.f64 	%fd11, %fd9, %fd10;
	mul.f64 	%fd12, %fd1, %fd8;
	fma.rn.f64 	%fd13, %fd2, %fd7, %fd12;
	sub.f64 	%fd14, %fd3, %fd5;
	sub.f64 	%fd15, %fd4, %fd6;
	mul.f64 	%fd16, %fd1, %fd14;
	mul.f64 	%fd17, %fd2, %fd15;
	sub.f64 	%fd18, %fd16, %fd17;
	mul.f64 	%fd19, %fd1, %fd15;
	fma.rn.f64 	%fd20, %fd2, %fd14, %fd19;
	st.global.v2.f64 	[%rd4], {%fd11, %fd13};
	st.global.v2.f64 	[%rd6], {%fd18, %fd20};
$L__BB1_3:
	add.s32 	%r9, %r9, 1;
	shr.u32 	%r8, %r9, %r3;
	setp.eq.s32 	%p2, %r8, 0;
	@%p2 bra 	$L__BB1_1;
	ret;

}
	// .globl	_Z18cuda_controlled_rzPN6thrust24THRUST_300001_SM_1000_NS7complexIdEEiS2_i
.visible .entry _Z18cuda_controlled_rzPN6thrust24THRUST_300001_SM_1000_NS7complexIdEEiS2_i(
	.param .u64 .ptr .align 1 _Z18cuda_controlled_rzPN6thrust24THRUST_300001_SM_1000_NS7complexIdEEiS2_i_param_0,
	.param .u32 _Z18cuda_controlled_rzPN6thrust24THRUST_300001_SM_1000_NS7complexIdEEiS2_i_param_1,
	.param .align 16 .b8 _Z18cuda_controlled_rzPN6thrust24THRUST_300001_SM_1000_NS7complexIdEEiS2_i_param_2[16],
	.param .u32 _Z18cuda_controlled_rzPN6thrust24THRUST_300001_SM_1000_NS7complexIdEEiS2_i_param_3
)
{
	.reg .pred 	%p<3>;
	.reg .b32 	%r<10>;
	.reg .b64 	%rd<5>;
	.reg .b64 	%fd<10>;

	ld.param.u64 	%rd2, [_Z18cuda_controlled_rzPN6thrust24THRUST_300001_SM_1000_NS7complexIdEEiS2_i_param_0];
	ld.param.u32 	%r3, [_Z18cuda_controlled_rzPN6thrust24THRUST_300001_SM_1000_NS7complexIdEEiS2_i_param_1];
	ld.param.v2.f64 	{%fd1, %fd2}, [_Z18cuda_controlled_rzPN6thrust24THRUST_300001_SM_1000_NS7complexIdEEiS2_i_param_2];
	ld.param.u32 	%r4, [_Z18cuda_controlled_rzPN6thrust24THRUST_300001_SM_1000_NS7complexIdEEiS2_i_param_3];
	cvta.to.global.u64 	%rd1, %rd2;
	mov.b32 	%r9, 0;
$L__BB2_1:
	not.b32 	%r6, %r9;
	and.b32  	%r7, %r4, %r6;
	setp.ne.s32 	%p1, %r7, 0;
	@%p1 bra 	$L__BB2_3;
	mul.wide.u32 	%rd3, %r9, 16;
	add.s64 	%rd4, %rd1, %rd3;
	ld.global.v2.f64 	{%fd3, %fd4}, [%rd4];
	mul.f64 	%fd5, %fd1, %fd3;
	mul.f64 	%fd6, %fd2, %fd4;
	sub.f64 	%fd7, %fd5, %fd6;
	mul.f64 	%fd8, %fd1, %fd4;
	fma.rn.f64 	%fd9, %fd2, %fd3, %fd8;
	st.global.v2.f64 	[%rd4], {%fd7, %fd9};
$L__BB2_3:
	add.s32 	%r9, %r9, 1;
	shr.u32 	%r8, %r9, %r3;
	setp.eq.s32 	%p2, %r8, 0;
	@%p2 bra 	$L__BB2_1;
	ret;

}


// ===== COMPILED SASS (sm_100) =====

	.target	sm_100

	.elftype	@"ET_EXEC"


//--------------------- .note.nv.tkinfo           --------------------------
	.section	.note.nv.tkinfo,"",@"SHT_NOTE"
	.sectionflags	@"SHF_NOTE_NV_TKINFO"
	.tkinfo
        /*0018*/ 	.word	0x00000002
        /*0030*/ 	.string	""
        /*0030*/ 	.string	"ptxas"
        /*0030*/ 	.string	"Cuda compilation tools, release 13.0, V13.0.88"
        /*0030*/ 	.string	"Build cuda_13.0.r13.0/compiler.36424714_0"
        /*0030*/ 	.string	"-arch sm_100 -m 64 "



//--------------------- .note.nv.cuinfo           --------------------------
	.section	.note.nv.cuinfo,"",@"SHT_NOTE"
	.sectionflags	@"SHF_NOTE_NV_CUINFO"
        /*0018*/ 	.short	0x0002
        /*001a*/ 	.short	0x0064
        /*001c*/ 	.short	0x0082
	.zero		2


//--------------------- .nv.info                  --------------------------
	.section	.nv.info,"",@"SHT_CUDA_INFO"
	.align	4


	//----- nvinfo : EIATTR_REGCOUNT
	.align		4
        /*0000*/ 	.byte	0x04, 0x2f
        /*0002*/ 	.short	(.L_29 - .L_28)
	.align		4
.L_28:
        /*0004*/ 	.word	index@(_Z18cuda_prepare_statePN6thrust24THRUST_300001_SM_1000_NS7complexIdEEiiS2_)
        /*0008*/ 	.word	0x00000016


	//----- nvinfo : EIATTR_FRAME_SIZE
	.align		4
.L_29:
        /*000c*/ 	.byte	0x04, 0x11
        /*000e*/ 	.short	(.L_31 - .L_30)
	.align		4
.L_30:
        /*0010*/ 	.word	index@(_Z18cuda_prepare_statePN6thrust24THRUST_300001_SM_1000_NS7complexIdEEiiS2_)
        /*0014*/ 	.word	0x00000000


	//----- nvinfo : EIATTR_REGCOUNT
	.align		4
.L_31:
        /*0018*/ 	.byte	0x04, 0x2f
        /*001a*/ 	.short	(.L_33 - .L_32)
	.align		4
.L_32:
        /*001c*/ 	.word	index@(_Z13cuda_hadamardPN6thrust24THRUST_300001_SM_1000_NS7complexIdEEiS2_i)
        /*0020*/ 	.word	0x00000018


	//----- nvinfo : EIATTR_FRAME_SIZE
	.align		4
.L_33:
        /*0024*/ 	.byte	0x04, 0x11
        /*0026*/ 	.short	(.L_35 - .L_34)
	.align		4
.L_34:
        /*0028*/ 	.word	index@(_Z13cuda_hadamardPN6thrust24THRUST_300001_SM_1000_NS7complexIdEEiS2_i)
        /*002c*/ 	.word	0x00000000


	//----- nvinfo : EIATTR_REGCOUNT
	.align		4
.L_35:
        /*0030*/ 	.byte	0x04, 0x2f
        /*0032*/ 	.short	(.L_37 - .L_36)
	.align		4
.L_36:
        /*0034*/ 	.word	index@(_Z18cuda_controlled_rzPN6thrust24THRUST_300001_SM_1000_NS7complexIdEEiS2_i)
        /*0038*/ 	.word	0x00000015


	//----- nvinfo : EIATTR_FRAME_SIZE
	.align		4
.L_37:
        /*003c*/ 	.byte	0x04, 0x11
        /*003e*/ 	.short	(.L_39 - .L_38)
	.align		4
.L_38:
        /*0040*/ 	.word	index@(_Z18cuda_controlled_rzPN6thrust24THRUST_300001_SM_1000_NS7complexIdEEiS2_i)
        /*0044*/ 	.word	0x00000000


	//----- nvinfo : EIATTR_MIN_STACK_SIZE
	.align		4
.L_39:
        /*0048*/ 	.byte	0x04, 0x12
        /*004a*/ 	.short	(.L_41 - .L_40)
	.align		4
.L_40:
        /*004c*/ 	.word	index@(_Z18cuda_controlled_rzPN6thrust24THRUST_300001_SM_1000_NS7complexIdEEiS2_i)
        /*0050*/ 	.word	0x00000000


	//----- nvinfo : EIATTR_MIN_STACK_SIZE
	.align		4
.L_41:
        /*0054*/ 	.byte	0x04, 0x12
        /*0056*/ 	.short	(.L_43 - .L_42)
	.align		4
.L_42:
        /*0058*/ 	.word	index@(_Z13cuda_hadamardPN6thrust24THRUST_300001_SM_1000_NS7complexIdEEiS2_i)
        /*005c*/ 	.word	0x00000000


	//----- nvinfo : EIATTR_MIN_STACK_SIZE
	.align		4
.L_43:
        /*0060*/ 	.byte	0x04, 0x12
        /*0062*/ 	.short	(.L_45 - .L_44)
	.align		4
.L_44:
        /*0064*/ 	.word	index@(_Z18cuda_prepare_statePN6thrust24THRUST_300001_SM_1000_NS7complexIdEEiiS2_)
        /*0068*/ 	.word	0x00000000
.L_45:


//--------------------- .nv.compat                --------------------------
	.section	.nv.compat,"",@"SHT_CUDA_COMPAT_INFO"
	.align	4
        /*0000*/ 	.byte	0x02, 0x09, 0x00, 0x00, 0x02, 0x02, 0x01, 0x00, 0x02, 0x05, 0x05, 0x00, 0x03, 0x07, 0x01, 0x01
        /*0010*/ 	.byte	0x02, 0x03, 0x00, 0x00, 0x02, 0x06, 0x01, 0x00, 0x04, 0x0b, 0x08, 0x00, 0x01, 0x00, 0x00, 0x00
        /*0020*/ 	.byte	0x00, 0x00, 0x00, 0x00


//--------------------- .nv.info._Z18cuda_controlled_rzPN6thrust24THRUST_300001_SM_1000_NS7complexIdEEiS2_i --------------------------
	.section	.nv.info._Z18cuda_controlled_rzPN6thrust24THRUST_300001_SM_1000_NS7complexIdEEiS2_i,"",@"SHT_CUDA_INFO"
	.sectionflags	@""
	.align	4


	//----- nvinfo : EIATTR_CUDA_API_VERSION
	.align		4
        /*0000*/ 	.byte	0x04, 0x37
        /*0002*/ 	.short	(.L_47 - .L_46)
.L_46:
        /*0004*/ 	.word	0x00000082


	//----- nvinfo : EIATTR_KPARAM_INFO
	.align		4
.L_47:
        /*0008*/ 	.byte	0x04, 0x17
        /*000a*/ 	.short	(.L_49 - .L_48)
.L_48:
        /*000c*/ 	.word	0x00000000
        /*0010*/ 	.short	0x0003
        /*0012*/ 	.short	0x0020
        /*0014*/ 	.byte	0x00, 0xf0, 0x11, 0x00


	//----- nvinfo : EIATTR_KPARAM_INFO
	.align		4
.L_49:
        /*0018*/ 	.byte	0x04, 0x17
        /*001a*/ 	.short	(.L_51 - .L_50)
.L_50:
        /*001c*/ 	.word	0x00000000
        /*0020*/ 	.short	0x0002
        /*0022*/ 	.short	0x0010
        /*0024*/ 	.byte	0x00, 0xf0, 0x41, 0x00


	//----- nvinfo : EIATTR_KPARAM_INFO
	.align		4
.L_51:
        /*0028*/ 	.byte	0x04, 0x17
        /*002a*/ 	.short	(.L_53 - .L_52)
.L_52:
        /*002c*/ 	.word	0x00000000
        /*0030*/ 	.short	0x0001
        /*0032*/ 	.short	0x0008
        /*0034*/ 	.byte	0x00, 0xf0, 0x11, 0x00


	//----- nvinfo : EIATTR_KPARAM_INFO
	.align		4
.L_53:
        /*0038*/ 	.byte	0x04, 0x17
        /*003a*/ 	.short	(.L_55 - .L_54)
.L_54:
        /*003c*/ 	.word	0x00000000
        /*0040*/ 	.short	0x0000
        /*0042*/ 	.short	0x0000
        /*0044*/ 	.byte	0x00, 0xf5, 0x21, 0x00


	//----- nvinfo : EIATTR_SPARSE_MMA_MASK
	.align		4
.L_55:
        /*0048*/ 	.byte	0x03, 0x50
        /*004a*/ 	.short	0x0000


	//----- nvinfo : EIATTR_MAXREG_COUNT
	.align		4
        /*004c*/ 	.byte	0x03, 0x1b
        /*004e*/ 	.short	0x00ff


	//----- nvinfo : EIATTR_MERCURY_ISA_VERSION
	.align		4
        /*0050*/ 	.byte	0x03, 0x5f
        /*0052*/ 	.short	0x0101


	//----- nvinfo : EIATTR_VRC_CTA_INIT_COUNT
	.align		4
        /*0054*/ 	.byte	0x02, 0x4a
	.zero		1
	.zero		1


	//----- nvinfo : EIATTR_EXIT_INSTR_OFFSETS
	.align		4
        /*0058*/ 	.byte	0x04, 0x1c
        /*005a*/ 	.short	(.L_57 - .L_56)


	//   ....[0]....
.L_56:
        /*005c*/ 	.word	0x00000140


	//----- nvinfo : EIATTR_CBANK_PARAM_SIZE
	.align		4
.L_57:
        /*0060*/ 	.byte	0x03, 0x19
        /*0062*/ 	.short	0x0024


	//----- nvinfo : EIATTR_PARAM_CBANK
	.align		4
        /*0064*/ 	.byte	0x04, 0x0a
        /*0066*/ 	.short	(.L_59 - .L_58)
	.align		4
.L_58:
        /*0068*/ 	.word	index@(.nv.constant0._Z18cuda_controlled_rzPN6thrust24THRUST_300001_SM_1000_NS7complexIdEEiS2_i)
        /*006c*/ 	.short	0x0380
        /*006e*/ 	.short	0x0024


	//----- nvinfo : EIATTR_SW_WAR
	.align		4
.L_59:
        /*0070*/ 	.byte	0x04, 0x36
        /*0072*/ 	.short	(.L_61 - .L_60)
.L_60:
        /*0074*/ 	.word	0x00000008
.L_61:


//--------------------- .nv.info._Z13cuda_hadamardPN6thrust24THRUST_300001_SM_1000_NS7complexIdEEiS2_i --------------------------
	.section	.nv.info._Z13cuda_hadamardPN6thrust24THRUST_300001_SM_1000_NS7complexIdEEiS2_i,"",@"SHT_CUDA_INFO"
	.sectionflags	@""
	.align	4


	//----- nvinfo : EIATTR_CUDA_API_VERSION
	.align		4
        /*0000*/ 	.byte	0x04, 0x37
        /*0002*/ 	.short	(.L_63 - .L_62)
.L_62:
        /*0004*/ 	.word	0x00000082


	//----- nvinfo : EIATTR_KPARAM_INFO
	.align		4
.L_63:
        /*0008*/ 	.byte	0x04, 0x17
        /*000a*/ 	.short	(.L_65 - .L_64)
.L_64:
        /*000c*/ 	.word	0x00000000
        /*0010*/ 	.short	0x0003
        /*0012*/ 	.short	0x0020
        /*0014*/ 	.byte	0x00, 0xf0, 0x11, 0x00


	//----- nvinfo : EIATTR_KPARAM_INFO
	.align		4
.L_65:
        /*0018*/ 	.byte	0x04, 0x17
        /*001a*/ 	.short	(.L_67 - .L_66)
.L_66:
        /*001c*/ 	.word	0x00000000
        /*0020*/ 	.short	0x0002
        /*0022*/ 	.short	0x0010
        /*0024*/ 	.byte	0x00, 0xf0, 0x41, 0x00


	//----- nvinfo : EIATTR_KPARAM_INFO
	.align		4
.L_67:
        /*0028*/ 	.byte	0x04, 0x17
        /*002a*/ 	.short	(.L_69 - .L_68)
.L_68:
        /*002c*/ 	.word	0x00000000
        /*0030*/ 	.short	0x0001
        /*0032*/ 	.short	0x0008
        /*0034*/ 	.byte	0x00, 0xf0, 0x11, 0x00


	//----- nvinfo : EIATTR_KPARAM_INFO
	.align		4
.L_69:
        /*0038*/ 	.byte	0x04, 0x17
        /*003a*/ 	.short	(.L_71 - .L_70)
.L_70:
        /*003c*/ 	.word	0x00000000
        /*0040*/ 	.short	0x0000
        /*0042*/ 	.short	0x0000
        /*0044*/ 	.byte	0x00, 0xf5, 0x21, 0x00


	//----- nvinfo : EIATTR_SPARSE_MMA_MASK
	.align		4
.L_71:
        /*0048*/ 	.byte	0x03, 0x50
        /*004a*/ 	.short	0x0000


	//----- nvinfo : EIATTR_MAXREG_COUNT
	.align		4
        /*004c*/ 	.byte	0x03, 0x1b
        /*004e*/ 	.short	0x00ff


	//----- nvinfo : EIATTR_MERCURY_ISA_VERSION
	.align		4
        /*0050*/ 	.byte	0x03, 0x5f
        /*0052*/ 	.short	0x0101


	//----- nvinfo : EIATTR_VRC_CTA_INIT_COUNT
	.align		4
        /*0054*/ 	.byte	0x02, 0x4a
	.zero		1
	.zero		1


	//----- nvinfo : EIATTR_EXIT_INSTR_OFFSETS
	.align		4
        /*0058*/ 	.byte	0x04, 0x1c
        /*005a*/ 	.short	(.L_73 - .L_72)


	//   ....[0]....
.L_72:
        /*005c*/ 	.word	0x00000200


	//----- nvinfo : EIATTR_CBANK_PARAM_SIZE
	.align		4
.L_73:
        /*0060*/ 	.byte	0x03, 0x19
        /*0062*/ 	.short	0x0024


	//----- nvinfo : EIATTR_PARAM_CBANK
	.align		4
        /*0064*/ 	.byte	0x04, 0x0a
        /*0066*/ 	.short	(.L_75 - .L_74)
	.align		4
.L_74:
        /*0068*/ 	.word	index@(.nv.constant0._Z13cuda_hadamardPN6thrust24THRUST_300001_SM_1000_NS7complexIdEEiS2_i)
        /*006c*/ 	.short	0x0380
        /*006e*/ 	.short	0x0024


	//----- nvinfo : EIATTR_SW_WAR
	.align		4
.L_75:
        /*0070*/ 	.byte	0x04, 0x36
        /*0072*/ 	.short	(.L_77 - .L_76)
.L_76:
        /*0074*/ 	.word	0x00000008
.L_77:


//--------------------- .nv.info._Z18cuda_prepare_statePN6thrust24THRUST_300001_SM_1000_NS7complexIdEEiiS2_ --------------------------
	.section	.nv.info._Z18cuda_prepare_statePN6thrust24THRUST_300001_SM_1000_NS7complexIdEEiiS2_,"",@"SHT_CUDA_INFO"
	.sectionflags	@""
	.align	4


	//----- nvinfo : EIATTR_CUDA_API_VERSION
	.align		4
        /*0000*/ 	.byte	0x04, 0x37
        /*0002*/ 	.short	(.L_79 - .L_78)
.L_78:
        /*0004*/ 	.word	0x00000082


	//----- nvinfo : EIATTR_KPARAM_INFO
	.align		4
.L_79:
        /*0008*/ 	.byte	0x04, 0x17
        /*000a*/ 	.short	(.L_81 - .L_80)
.L_80:
        /*000c*/ 	.word	0x00000000
        /*0010*/ 	.short	0x0003
        /*0012*/ 	.short	0x0010
        /*0014*/ 	.byte	0x00, 0xf0, 0x41, 0x00


	//----- nvinfo : EIATTR_KPARAM_INFO
	.align		4
.L_81:
        /*0018*/ 	.byte	0x04, 0x17
        /*001a*/ 	.short	(.L_83 - .L_82)
.L_82:
        /*001c*/ 	.word	0x00000000
        /*0020*/ 	.short	0x0002
        /*0022*/ 	.short	0x000c
        /*0024*/ 	.byte	0x00, 0xf0, 0x11, 0x00


	//----- nvinfo : EIATTR_KPARAM_INFO
	.align		4
.L_83:
        /*0028*/ 	.byte	0x04, 0x17
        /*002a*/ 	.short	(.L_85 - .L_84)
.L_84:
        /*002c*/ 	.word	0x00000000
        /*0030*/ 	.short	0x0001
        /*0032*/ 	.short	0x0008
        /*0034*/ 	.byte	0x00, 0xf0, 0x11, 0x00


	//----- nvinfo : EIATTR_KPARAM_INFO
	.align		4
.L_85:
        /*0038*/ 	.byte	0x04, 0x17
        /*003a*/ 	.short	(.L_87 - .L_86)
.L_86:
        /*003c*/ 	.word	0x00000000
        /*0040*/ 	.short	0x0000
        /*0042*/ 	.short	0x0000
        /*0044*/ 	.byte	0x00, 0xf5, 0x21, 0x00


	//----- nvinfo : EIATTR_SPARSE_MMA_MASK
	.align		4
.L_87:
        /*0048*/ 	.byte	0x03, 0x50
        /*004a*/ 	.short	0x0000


	//----- nvinfo : EIATTR_MAXREG_COUNT
	.align		4
        /*004c*/ 	.byte	0x03, 0x1b
        /*004e*/ 	.short	0x00ff


	//----- nvinfo : EIATTR_MERCURY_ISA_VERSION
	.align		4
        /*0050*/ 	.byte	0x03, 0x5f
        /*0052*/ 	.short	0x0101


	//----- nvinfo : EIATTR_VRC_CTA_INIT_COUNT
	.align		4
        /*0054*/ 	.byte	0x02, 0x4a
	.zero		1
	.zero		1


	//----- nvinfo : EIATTR_EXIT_INSTR_OFFSETS
	.align		4
        /*0058*/ 	.byte	0x04, 0x1c
        /*005a*/ 	.short	(.L_89 - .L_88)


	//   ....[0]....
.L_88:
        /*005c*/ 	.word	0x000002b0


	//----- nvinfo : EIATTR_CBANK_PARAM_SIZE
	.align		4
.L_89:
        /*0060*/ 	.byte	0x03, 0x19
        /*0062*/ 	.short	0x0020


	//----- nvinfo : EIATTR_PARAM_CBANK
	.align		4
        /*0064*/ 	.byte	0x04, 0x0a
        /*0066*/ 	.short	(.L_91 - .L_90)
	.align		4
.L_90:
        /*0068*/ 	.word	index@(.nv.constant0._Z18cuda_prepare_statePN6thrust24THRUST_300001_SM_1000_NS7complexIdEEiiS2_)
        /*006c*/ 	.short	0x0380
        /*006e*/ 	.short	0x0020


	//----- nvinfo : EIATTR_SW_WAR
	.align		4
.L_91:
        /*0070*/ 	.byte	0x04, 0x36
        /*0072*/ 	.short	(.L_93 - .L_92)
.L_92:
        /*0074*/ 	.word	0x00000008
.L_93:


//--------------------- .nv.callgraph             --------------------------
	.section	.nv.callgraph,"",@"SHT_CUDA_CALLGRAPH"
	.align	4
	.sectionentsize	8
	.align		4
        /*0000*/ 	.word	0x00000000
	.align		4
        /*0004*/ 	.word	0xffffffff
	.align		4
        /*0008*/ 	.word	0x00000000
	.align		4
        /*000c*/ 	.word	0xfffffffe
	.align		4
        /*0010*/ 	.word	0x00000000
	.align		4
        /*0014*/ 	.word	0xfffffffd
	.align		4
        /*0018*/ 	.word	0x00000000
	.align		4
        /*001c*/ 	.word	0xfffffffc


//--------------------- .nv.constant4             --------------------------
	.section	.nv.constant4,"a",@progbits
	.align	8
	.align		8
.nv.constant4:
        /*0000*/ 	.dword	_ZN34_INTERNAL_4f840402_4_k_cu_03b8e64c4cuda3std3__45__cpo5beginE
	.align		8
        /*0008*/ 	.dword	_ZN34_INTERNAL_4f840402_4_k_cu_03b8e64c4cuda3std3__45__cpo3endE
	.align		8
        /*0010*/ 	.dword	_ZN34_INTERNAL_4f840402_4_k_cu_03b8e64c4cuda3std3__45__cpo6cbeginE
	.align		8
        /*0018*/ 	.dword	_ZN34_INTERNAL_4f840402_4_k_cu_03b8e64c4cuda3std3__45__cpo4cendE
	.align		8
        /*0020*/ 	.dword	_ZN34_INTERNAL_4f840402_4_k_cu_03b8e64c4cuda3std3__45__cpo6rbeginE
	.align		8
        /*0028*/ 	.dword	_ZN34_INTERNAL_4f840402_4_k_cu_03b8e64c4cuda3std3__45__cpo4rendE
	.align		8
        /*0030*/ 	.dword	_ZN34_INTERNAL_4f840402_4_k_cu_03b8e64c4cuda3std3__45__cpo7crbeginE
	.align		8
        /*0038*/ 	.dword	_ZN34_INTERNAL_4f840402_4_k_cu_03b8e64c4cuda3std3__45__cpo5crendE
	.align		8
        /*0040*/ 	.dword	_ZN34_INTERNAL_4f840402_4_k_cu_03b8e64c4cuda3std3__436_GLOBAL__N__4f840402_4_k_cu_03b8e64c6ignoreE
	.align		8
        /*0048*/ 	.dword	_ZN34_INTERNAL_4f840402_4_k_cu_03b8e64c4cuda3std3__419piecewise_constructE
	.align		8
        /*0050*/ 	.dword	_ZN34_INTERNAL_4f840402_4_k_cu_03b8e64c4cuda3std3__48in_placeE
	.align		8
        /*0058*/ 	.dword	_ZN34_INTERNAL_4f840402_4_k_cu_03b8e64c4cuda3std3__420unreachable_sentinelE
	.align		8
        /*0060*/ 	.dword	_ZN34_INTERNAL_4f840402_4_k_cu_03b8e64c4cuda3std6ranges3__45__cpo4swapE
	.align		8
        /*0068*/ 	.dword	_ZN34_INTERNAL_4f840402_4_k_cu_03b8e64c4cuda3std6ranges3__45__cpo9iter_moveE
	.align		8
        /*0070*/ 	.dword	_ZN34_INTERNAL_4f840402_4_k_cu_03b8e64c4cuda3std6ranges3__45__cpo5beginE
	.align		8
        /*0078*/ 	.dword	_ZN34_INTERNAL_4f840402_4_k_cu_03b8e64c4cuda3std6ranges3__45__cpo3endE
	.align		8
        /*0080*/ 	.dword	_ZN34_INTERNAL_4f840402_4_k_cu_03b8e64c4cuda3std6ranges3__45__cpo6cbeginE
	.align		8
        /*0088*/ 	.dword	_ZN34_INTERNAL_4f840402_4_k_cu_03b8e64c4cuda3std6ranges3__45__cpo4cendE
	.align		8
        /*0090*/ 	.dword	_ZN34_INTERNAL_4f840402_4_k_cu_03b8e64c4cuda3std6ranges3__45__cpo7advanceE
	.align		8
        /*0098*/ 	.dword	_ZN34_INTERNAL_4f840402_4_k_cu_03b8e64c4cuda3std6ranges3__45__cpo9iter_swapE
	.align		8
        /*00a0*/ 	.dword	_ZN34_INTERNAL_4f840402_4_k_cu_03b8e64c4cuda3std6ranges3__45__cpo4nextE
	.align		8
        /*00a8*/ 	.dword	_ZN34_INTERNAL_4f840402_4_k_cu_03b8e64c4cuda3std6ranges3__45__cpo4prevE
	.align		8
        /*00b0*/ 	.dword	_ZN34_INTERNAL_4f840402_4_k_cu_03b8e64c4cuda3std6ranges3__45__cpo4dataE
	.align		8
        /*00b8*/ 	.dword	_ZN34_INTERNAL_4f840402_4_k_cu_03b8e64c4cuda3std6ranges3__45__cpo5cdataE
	.align		8
        /*00c0*/ 	.dword	_ZN34_INTERNAL_4f840402_4_k_cu_03b8e64c4cuda3std6ranges3__45__cpo4sizeE
	.align		8
        /*00c8*/ 	.dword	_ZN34_INTERNAL_4f840402_4_k_cu_03b8e64c4cuda3std6ranges3__45__cpo5ssizeE
	.align		8
        /*00d0*/ 	.dword	_ZN34_INTERNAL_4f840402_4_k_cu_03b8e64c4cuda3std6ranges3__45__cpo8distanceE
	.align		8
        /*00d8*/ 	.dword	_ZN34_INTERNAL_4f840402_4_k_cu_03b8e64c6thrust24THRUST_300001_SM_1000_NS6system6detail10sequential3seqE


//--------------------- .text._Z18cuda_controlled_rzPN6thrust24THRUST_300001_SM_1000_NS7complexIdEEiS2_i --------------------------
	.section	.text._Z18cuda_controlled_rzPN6thrust24THRUST_300001_SM_1000_NS7complexIdEEiS2_i,"ax",@progbits
	.align	128
        .global         _Z18cuda_controlled_rzPN6thrust24THRUST_300001_SM_1000_NS7complexIdEEiS2_i
        .type           _Z18cuda_controlled_rzPN6thrust24THRUST_300001_SM_1000_NS7complexIdEEiS2_i,@function
        .size           _Z18cuda_controlled_rzPN6thrust24THRUST_300001_SM_1000_NS7complexIdEEiS2_i,(.L_x_7 - _Z18cuda_controlled_rzPN6thrust24THRUST_300001_SM_1000_NS7complexIdEEiS2_i)
        .other          _Z18cuda_controlled_rzPN6thrust24THRUST_300001_SM_1000_NS7complexIdEEiS2_i,@"STO_CUDA_ENTRY STV_DEFAULT"
_Z18cuda_controlled_rzPN6thrust24THRUST_300001_SM_1000_NS7complexIdEEiS2_i:
.text._Z18cuda_controlled_rzPN6thrust24THRUST_300001_SM_1000_NS7complexIdEEiS2_i:
[----:B------:R-:W-:Y:S08]  /*0000*/  LDC R1, c[0x0][0x37c] ;  /* 0x0000df00ff017b82 */ /* 0x000ff00000000800 */
[----:B------:R-:W0:Y:S01]  /*0010*/  LDC R16, c[0x0][0x3a0] ;  /* 0x0000e800ff107b82 */ /* 0x000e220000000800 */
[----:B------:R-:W-:Y:S01]  /*0020*/  IMAD.MOV.U32 R17, RZ, RZ, RZ ;  /* 0x000000ffff117224 */ /* 0x000fe200078e00ff */
[----:B------:R-:W1:Y:S06]  /*0030*/  LDCU.64 UR4, c[0x0][0x358] ;  /* 0x00006b00ff0477ac */ /* 0x000e6c0008000a00 */
[----:B------:R-:W2:Y:S02]  /*0040*/  LDC R18, c[0x0][0x388] ;  /* 0x0000e200ff127b82 */ /* 0x000ea40000000800 */
.L_x_0:
[C---:B0-----:R-:W-:Y:S01]  /*0050*/  LOP3.LUT P0, RZ, R17.reuse, R16, RZ, 0xc, !PT ;  /* 0x0000001011ff7212 */ /* 0x041fe20007800cff */
[----:B------:R-:W0:Y:S08]  /*0060*/  LDC.64 R12, c[0x0][0x398] ;  /* 0x0000e600ff0c7b82 */ /* 0x000e300000000a00 */
[----:B---3--:R-:W3:Y:S08]  /*0070*/  LDC.64 R14, c[0x0][0x390] ;  /* 0x0000e400ff0e7b82 */ /* 0x008ef00000000a00 */
[----:B------:R-:W4:Y:S02]  /*0080*/  @!P0 LDC.64 R2, c[0x0][0x380] ;  /* 0x0000e000ff028b82 */ /* 0x000f240000000a00 */
[----:B----4-:R-:W-:-:S05]  /*0090*/  @!P0 IMAD.WIDE.U32 R2, R17, 0x10, R2 ;  /* 0x0000001011028825 */ /* 0x010fca00078e0002 */
[----:B-1----:R-:W0:Y:S01]  /*00a0*/  @!P0 LDG.E.128 R4, desc[UR4][R2.64] ;  /* 0x0000000402048981 */ /* 0x002e22000c1e1d00 */
[----:B------:R-:W-:-:S05]  /*00b0*/  VIADD R17, R17, 0x1 ;  /* 0x0000000111117836 */ /* 0x000fca0000000000 */
[----:B--2---:R-:W-:Y:S01]  /*00c0*/  SHF.R.U32.HI R0, RZ, R18, R17 ;  /* 0x00000012ff007219 */ /* 0x004fe20000011611 */
[C---:B0-----:R-:W-:Y:S02]  /*00d0*/  @!P0 DMUL R8, R6.reuse, R12 ;  /* 0x0000000c06088228 */ /* 0x041fe40000000000 */
[----:B---3--:R-:W-:-:S06]  /*00e0*/  @!P0 DMUL R10, R6, R14 ;  /* 0x0000000e060a8228 */ /* 0x008fcc0000000000 */
[C---:B------:R-:W-:Y:S02]  /*00f0*/  @!P0 DFMA R8, R4.reuse, R14, -R8 ;  /* 0x0000000e0408822b */ /* 0x040fe40000000808 */
[----:B------:R-:W-:-:S07]  /*0100*/  @!P0 DFMA R10, R4, R12, R10 ;  /* 0x0000000c040a822b */ /* 0x000fce000000000a */
[----:B------:R3:W-:Y:S01]  /*0110*/  @!P0 STG.E.128 desc[UR4][R2.64], R8 ;  /* 0x0000000802008986 */ /* 0x0007e2000c101d04 */
[----:B------:R-:W-:-:S13]  /*0120*/  ISETP.NE.AND P0, PT, R0, RZ, PT ;  /* 0x000000ff0000720c */ /* 0x000fda0003f05270 */
[----:B------:R-:W-:Y:S05]  /*0130*/  @!P0 BRA `(.L_x_0) ;  /* 0xfffffffc00c48947 */ /* 0x000fea000383ffff */
[----:B------:R-:W-:Y:S05]  /*0140*/  EXIT ;  /* 0x000000000000794d */ /* 0x000fea0003800000 */
.L_x_1:
[----:B------:R-:W-:-:S00]  /*0150*/  BRA `(.L_x_1) ;  /* 0xfffffffc00fc7947 */ /* 0x000fc0000383ffff */
[----:B------:R-:W-:-:S00]  /*0160*/  NOP ;  /* 0x0000000000007918 */ /* 0x000fc00000000000 */
        /* <DEDUP_REMOVED lines=9> */
.L_x_7:


//--------------------- .text._Z13cuda_hadamardPN6thrust24THRUST_300001_SM_1000_NS7complexIdEEiS2_i --------------------------
	.section	.text._Z13cuda_hadamardPN6thrust24THRUST_300001_SM_1000_NS7complexIdEEiS2_i,"ax",@progbits
	.align	128
        .global         _Z13cuda_hadamardPN6thrust24THRUST_300001_SM_1000_NS7complexIdEEiS2_i
        .type           _Z13cuda_hadamardPN6thrust24THRUST_300001_SM_1000_NS7complexIdEEiS2_i,@function
        .size           _Z13cuda_hadamardPN6thrust24THRUST_300001_SM_1000_NS7complexIdEEiS2_i,(.L_x_8 - _Z13cuda_hadamardPN6thrust24THRUST_300001_SM_1000_NS7complexIdEEiS2_i)
        .other          _Z13cuda_hadamardPN6thrust24THRUST_300001_SM_1000_NS7complexIdEEiS2_i,@"STO_CUDA_ENTRY STV_DEFAULT"
_Z13cuda_hadamardPN6thrust24THRUST_300001_SM_1000_NS7complexIdEEiS2_i:
.text._Z13cuda_hadamardPN6thrust24THRUST_300001_SM_1000_NS7complexIdEEiS2_i:
[----:B------:R-:W-:Y:S08]  /*0000*/  LDC R1, c[0x0][0x37c] ;  /* 0x0000df00ff017b82 */ /* 0x000ff00000000800 */
[----:B------:R-:W0:Y:S01]  /*0010*/  LDC R0, c[0x0][0x3a0] ;  /* 0x0000e800ff007b82 */ /* 0x000e220000000800 */
[----:B------:R-:W-:Y:S01]  /*0020*/  IMAD.MOV.U32 R17, RZ, RZ, RZ ;  /* 0x000000ffff117224 */ /* 0x000fe200078e00ff */
[----:B------:R-:W1:Y:S01]  /*0030*/  LDCU.64 UR4, c[0x0][0x358] ;  /* 0x00006b00ff0477ac */ /* 0x000e620008000a00 */
[----:B------:R-:W2:Y:S05]  /*0040*/  LDCU.128 UR8, c[0x0][0x390] ;  /* 0x00007200ff0877ac */ /* 0x000eaa0008000c00 */
[----:B------:R-:W3:Y:S08]  /*0050*/  LDC R16, c[0x0][0x388] ;  /* 0x0000e200ff107b82 */ /* 0x000ef00000000800 */
[----:B------:R-:W4:Y:S02]  /*0060*/  LDC.64 R2, c[0x0][0x380] ;  /* 0x0000e000ff027b82 */ /* 0x000f240000000a00 */
.L_x_3:
[----:B0-----:R-:W-:-:S13]  /*0070*/  LOP3.LUT P0, RZ, R17, R0, RZ, 0xc0, !PT ;  /* 0x0000000011ff7212 */ /* 0x001fda000780c0ff */
[----:B------:R-:W-:Y:S05]  /*0080*/  @P0 BRA `(.L_x_2) ;  /* 0x00000000004c0947 */ /* 0x000fea0003800000 */
[C---:B------:R-:W-:Y:S01]  /*0090*/  LOP3.LUT R15, R17.reuse, R0, RZ, 0x3c, !PT ;  /* 0x00000000110f7212 */ /* 0x040fe200078e3cff */
[----:B----4-:R-:W-:-:S04]  /*00a0*/  IMAD.WIDE.U32 R12, R17, 0x10, R2 ;  /* 0x00000010110c7825 */ /* 0x010fc800078e0002 */
[----:B------:R-:W-:Y:S01]  /*00b0*/  IMAD.WIDE R14, R15, 0x10, R2 ;  /* 0x000000100f0e7825 */ /* 0x000fe200078e0202 */
[----:B-1----:R-:W4:Y:S04]  /*00c0*/  LDG.E.128 R4, desc[UR4][R12.64] ;  /* 0x000000040c047981 */ /* 0x002f28000c1e1d00 */
[----:B------:R-:W4:Y:S02]  /*00d0*/  LDG.E.128 R8, desc[UR4][R14.64] ;  /* 0x000000040e087981 */ /* 0x000f24000c1e1d00 */
[C-C-:B----4-:R-:W-:Y:S02]  /*00e0*/  DADD R18, R6.reuse, R10.reuse ;  /* 0x0000000006127229 */ /* 0x150fe4000000000a */
[----:B------:R-:W-:Y:S02]  /*00f0*/  DADD R20, R6, -R10 ;  /* 0x0000000006147229 */ /* 0x000fe4000000080a */
[----:B------:R-:W-:-:S02]  /*0100*/  DADD R6, R4, R8 ;  /* 0x0000000004067229 */ /* 0x000fc40000000008 */
[----:B------:R-:W-:Y:S02]  /*0110*/  DADD R10, R4, -R8 ;  /* 0x00000000040a7229 */ /* 0x000fe40000000808 */
[C---:B--2---:R-:W-:Y:S02]  /*0120*/  DMUL R4, R18.reuse, UR10 ;  /* 0x0000000a12047c28 */ /* 0x044fe40008000000 */
[----:B------:R-:W-:Y:S02]  /*0130*/  DMUL R18, R18, UR8 ;  /* 0x0000000812127c28 */ /* 0x000fe40008000000 */
[C---:B------:R-:W-:Y:S02]  /*0140*/  DMUL R8, R20.reuse, UR10 ;  /* 0x0000000a14087c28 */ /* 0x040fe40008000000 */
[----:B------:R-:W-:Y:S02]  /*0150*/  DMUL R20, R20, UR8 ;  /* 0x0000000814147c28 */ /* 0x000fe40008000000 */
[----:B------:R-:W-:-:S02]  /*0160*/  DFMA R4, R6, UR8, -R4 ;  /* 0x0000000806047c2b */ /* 0x000fc40008000804 */
[----:B------:R-:W-:Y:S02]  /*0170*/  DFMA R6, R6, UR10, R18 ;  /* 0x0000000a06067c2b */ /* 0x000fe40008000012 */
[C---:B------:R-:W-:Y:S02]  /*0180*/  DFMA R8, R10.reuse, UR8, -R8 ;  /* 0x000000080a087c2b */ /* 0x040fe40008000808 */
[----:B------:R-:W-:-:S03]  /*0190*/  DFMA R10, R10, UR10, R20 ;  /* 0x0000000a0a0a7c2b */ /* 0x000fc60008000014 */
[----:B------:R0:W-:Y:S04]  /*01a0*/  STG.E.128 desc[UR4][R12.64], R4 ;  /* 0x000000040c007986 */ /* 0x0001e8000c101d04 */
[----:B------:R0:W-:Y:S04]  /*01b0*/  STG.E.128 desc[UR4][R14.64], R8 ;  /* 0x000000080e007986 */ /* 0x0001e8000c101d04 */
.L_x_2:
[----:B------:R-:W-:-:S05]  /*01c0*/  VIADD R17, R17, 0x1 ;  /* 0x0000000111117836 */ /* 0x000fca0000000000 */
[----:B0--3--:R-:W-:-:S04]  /*01d0*/  SHF.R.U32.HI R4, RZ, R16, R17 ;  /* 0x00000010ff047219 */ /* 0x009fc80000011611 */
[----:B------:R-:W-:-:S13]  /*01e0*/  ISETP.NE.AND P0, PT, R4, RZ, PT ;  /* 0x000000ff0400720c */ /* 0x000fda0003f05270 */
[----:B------:R-:W-:Y:S05]  /*01f0*/  @!P0 BRA `(.L_x_3) ;  /* 0xfffffffc009c8947 */ /* 0x000fea000383ffff */
[----:B-12---:R-:W-:Y:S05]  /*0200*/  EXIT ;  /* 0x000000000000794d */ /* 0x006fea0003800000 */
.L_x_4:
        /* <DEDUP_REMOVED lines=15> */
.L_x_8:


//--------------------- .text._Z18cuda_prepare_statePN6thrust24THRUST_300001_SM_1000_NS7complexIdEEiiS2_ --------------------------
	.section	.text._Z18cuda_prepare_statePN6thrust24THRUST_300001_SM_1000_NS7complexIdEEiiS2_,"ax",@progbits
	.align	128
        .global         _Z18cuda_prepare_statePN6thrust24THRUST_300001_SM_1000_NS7complexIdEEiiS2_
        .type           _Z18cuda_prepare_statePN6thrust24THRUST_300001_SM_1000_NS7complexIdEEiiS2_,@function
        .size           _Z18cuda_prepare_statePN6thrust24THRUST_300001_SM_1000_NS7complexIdEEiiS2_,(.L_x_9 - _Z18cuda_prepare_statePN6thrust24THRUST_300001_SM_1000_NS7complexIdEEiiS2_)
        .other          _Z18cuda_prepare_statePN6thrust24THRUST_300001_SM_1000_NS7complexIdEEiiS2_,@"STO_CUDA_ENTRY STV_DEFAULT"
_Z18cuda_prepare_statePN6thrust24THRUST_300001_SM_1000_NS7complexIdEEiiS2_:
.text._Z18cuda_prepare_statePN6thrust24THRUST_300001_SM_1000_NS7complexIdEEiiS2_:
[----:B------:R-:W-:Y:S08]  /*0000*/  LDC R1, c[0x0][0x37c] ;  /* 0x0000df00ff017b82 */ /* 0x000ff00000000800 */
[----:B------:R-:W0:Y:S01]  /*0010*/  LDC R18, c[0x0][0x38c] ;  /* 0x0000e300ff127b82 */ /* 0x000e220000000800 */
[----:B------:R-:W1:Y:S07]  /*0020*/  LDCU.64 UR4, c[0x0][0x358] ;  /* 0x00006b00ff0477ac */ /* 0x000e6e0008000a00 */
[----:B------:R-:W2:Y:S08]  /*0030*/  LDC R15, c[0x0][0x38c] ;  /* 0x0000e300ff0f7b82 */ /* 0x000eb00000000800 */
[----:B------:R-:W3:Y:S01]  /*0040*/  LDC R14, c[0x0][0x388] ;  /* 0x0000e200ff0e7b82 */ /* 0x000ee20000000800 */
[----:B0-----:R-:W-:-:S07]  /*0050*/  IABS R0, R18 ;  /* 0x0000001200007213 */ /* 0x001fce0000000000 */
[----:B------:R-:W0:Y:S01]  /*0060*/  LDC.64 R10, c[0x0][0x380] ;  /* 0x0000e000ff0a7b82 */ /* 0x000e220000000a00 */
[----:B------:R-:W-:Y:S01]  /*0070*/  ISETP.NE.AND P0, PT, R18, RZ, PT ;  /* 0x000000ff1200720c */ /* 0x000fe20003f05270 */
[----:B------:R-:W4:Y:S01]  /*0080*/  I2F.RP R4, R0 ;  /* 0x0000000000047306 */ /* 0x000f220000209400 */
[----:B------:R-:W-:-:S05]  /*0090*/  LOP3.LUT R18, RZ, R18, RZ, 0x33, !PT ;  /* 0x00000012ff127212 */ /* 0x000fca00078e33ff */
[----:B------:R-:W5:Y:S08]  /*00a0*/  LDC.64 R8, c[0x0][0x390] ;  /* 0x0000e400ff087b82 */ /* 0x000f700000000a00 */
[----:B------:R-:W0:Y:S01]  /*00b0*/  LDC.64 R2, c[0x0][0x398] ;  /* 0x0000e600ff027b82 */ /* 0x000e220000000a00 */
[----:B----4-:R-:W4:Y:S02]  /*00c0*/  MUFU.RCP R4, R4 ;  /* 0x0000000400047308 */ /* 0x010f240000001000 */
[----:B----4-:R-:W-:-:S06]  /*00d0*/  VIADD R16, R4, 0xffffffe ;  /* 0x0ffffffe04107836 */ /* 0x010fcc0000000000 */
[----:B------:R4:W1:Y:S02]  /*00e0*/  F2I.FTZ.U32.TRUNC.NTZ R17, R16 ;  /* 0x0000001000117305 */ /* 0x000864000021f000 */
[----:B----4-:R-:W-:Y:S02]  /*00f0*/  IMAD.MOV.U32 R16, RZ, RZ, RZ ;  /* 0x000000ffff107224 */ /* 0x010fe400078e00ff */
[----:B-1----:R-:W-:-:S04]  /*0100*/  IMAD.MOV R5, RZ, RZ, -R17 ;  /* 0x000000ffff057224 */ /* 0x002fc800078e0a11 */
[----:B------:R-:W-:-:S04]  /*0110*/  IMAD R5, R5, R0, RZ ;  /* 0x0000000005057224 */ /* 0x000fc800078e02ff */
[----:B------:R-:W-:-:S04]  /*0120*/  IMAD.HI.U32 R16, R17, R5, R16 ;  /* 0x0000000511107227 */ /* 0x000fc800078e0010 */
[----:B0-23-5:R-:W-:-:S07]  /*0130*/  IMAD.MOV.U32 R17, RZ, RZ, RZ ;  /* 0x000000ffff117224 */ /* 0x02dfce00078e00ff */
.L_x_5:
[----:B0-----:R-:W-:Y:S01]  /*0140*/  IABS R5, R17 ;  /* 0x0000001100057213 */ /* 0x001fe20000000000 */
[C---:B------:R-:W-:Y:S01]  /*0150*/  IMAD.WIDE.U32 R12, R17.reuse, 0x10, R10 ;  /* 0x00000010110c7825 */ /* 0x040fe200078e000a */
[----:B------:R-:W-:Y:S02]  /*0160*/  IABS R6, R15 ;  /* 0x0000000f00067213 */ /* 0x000fe40000000000 */
[----:B------:R-:W-:Y:S01]  /*0170*/  ISETP.GE.AND P2, PT, R17, RZ, PT ;  /* 0x000000ff1100720c */ /* 0x000fe20003f46270 */
[----:B------:R-:W-:-:S04]  /*0180*/  IMAD.HI.U32 R4, R16, R5, RZ ;  /* 0x0000000510047227 */ /* 0x000fc800078e00ff */
[----:B------:R-:W-:Y:S02]  /*0190*/  IMAD.MOV R4, RZ, RZ, -R4 ;  /* 0x000000ffff047224 */ /* 0x000fe400078e0a04 */
[----:B------:R-:W-:Y:S02]  /*01a0*/  VIADD R17, R17, 0x1 ;  /* 0x0000000111117836 */ /* 0x000fe40000000000 */
[----:B------:R-:W-:-:S03]  /*01b0*/  IMAD R5, R6, R4, R5 ;  /* 0x0000000406057224 */ /* 0x000fc600078e0205 */
[----:B------:R-:W-:Y:S02]  /*01c0*/  SHF.R.U32.HI R19, RZ, R14, R17 ;  /* 0x0000000eff137219 */ /* 0x000fe40000011611 */
[----:B------:R-:W-:-:S13]  /*01d0*/  ISETP.GT.U32.AND P1, PT, R0, R5, PT ;  /* 0x000000050000720c */ /* 0x000fda0003f24070 */
[----:B------:R-:W-:-:S05]  /*01e0*/  @!P1 IMAD.IADD R5, R5, 0x1, -R6 ;  /* 0x0000000105059824 */ /* 0x000fca00078e0a06 */
[----:B------:R-:W-:-:S13]  /*01f0*/  ISETP.GT.U32.AND P1, PT, R0, R5, PT ;  /* 0x000000050000720c */ /* 0x000fda0003f24070 */
[----:B------:R-:W-:-:S04]  /*0200*/  @!P1 IMAD.IADD R5, R5, 0x1, -R6 ;  /* 0x0000000105059824 */ /* 0x000fc800078e0a06 */
[----:B------:R-:W-:-:S05]  /*0210*/  @!P2 IMAD.MOV R5, RZ, RZ, -R5 ;  /* 0x000000ffff05a224 */ /* 0x000fca00078e0a05 */
[----:B------:R-:W-:-:S04]  /*0220*/  SEL R5, R18, R5, !P0 ;  /* 0x0000000512057207 */ /* 0x000fc80004000000 */
[----:B------:R-:W-:-:S04]  /*0230*/  ISETP.NE.AND P1, PT, R5, RZ, PT ;  /* 0x000000ff0500720c */ /* 0x000fc80003f25270 */
[----:B------:R-:W-:Y:S02]  /*0240*/  FSEL R4, R8, RZ, !P1 ;  /* 0x000000ff08047208 */ /* 0x000fe40004800000 */
[----:B------:R-:W-:Y:S02]  /*0250*/  FSEL R5, R9, RZ, !P1 ;  /* 0x000000ff09057208 */ /* 0x000fe40004800000 */
[----:B------:R-:W-:Y:S02]  /*0260*/  FSEL R6, R2, RZ, !P1 ;  /* 0x000000ff02067208 */ /* 0x000fe40004800000 */
[----:B------:R-:W-:Y:S02]  /*0270*/  FSEL R7, R3, RZ, !P1 ;  /* 0x000000ff03077208 */ /* 0x000fe40004800000 */
[----:B------:R-:W-:-:S03]  /*0280*/  ISETP.NE.AND P1, PT, R19, RZ, PT ;  /* 0x000000ff1300720c */ /* 0x000fc60003f25270 */
[----:B------:R0:W-:Y:S10]  /*0290*/  STG.E.128 desc[UR4][R12.64], R4 ;  /* 0x000000040c007986 */ /* 0x0001f4000c101d04 */
[----:B------:R-:W-:Y:S05]  /*02a0*/  @!P1 BRA `(.L_x_5) ;  /* 0xfffffffc00a49947 */ /* 0x000fea000383ffff */
[----:B------:R-:W-:Y:S05]  /*02b0*/  EXIT ;  /* 0x000000000000794d */ /* 0x000fea0003800000 */
.L_x_6:
        /* <DEDUP_REMOVED lines=12> */
.L_x_9:


//--------------------- .nv.shared.reserved.0     --------------------------
	.section	.nv.shared.reserved.0,"aw",@nobits
	.weak		__nv_reservedSMEM_offset_0_alias
	.size		__nv_reservedSMEM_offset_0_alias, 0, 64
	.other		__nv_reservedSMEM_offset_0_alias,@"STO_CUDA_RESERVED_SHARED STV_DEFAULT"
__nv_reservedSMEM_offset_0_alias:
	.zero		0
	.zero		64


//--------------------- .nv.global                --------------------------
	.section	.nv.global,"aw",@nobits
.nv.global:
	.type		_ZN34_INTERNAL_4f840402_4_k_cu_03b8e64c4cuda3std3__48in_placeE,@object
	.size		_ZN34_INTERNAL_4f840402_4_k_cu_03b8e64c4cuda3std3__48in_placeE,(_ZN34_INTERNAL_4f840402_4_k_cu_03b8e64c4cuda3std6ranges3__45__cpo8distanceE - _ZN34_INTERNAL_4f840402_4_k_cu_03b8e64c4cuda3std3__48in_placeE)
_ZN34_INTERNAL_4f840402_4_k_cu_03b8e64c4cuda3std3__48in_placeE:
	.zero		1
	.type		_ZN34_INTERNAL_4f840402_4_k_cu_03b8e64c4cuda3std6ranges3__45__cpo8distanceE,@object
	.size		_ZN34_INTERNAL_4f840402_4_k_cu_03b8e64c4cuda3std6ranges3__45__cpo8distanceE,(_ZN34_INTERNAL_4f840402_4_k_cu_03b8e64c4cuda3std3__45__cpo6cbeginE - _ZN34_INTERNAL_4f840402_4_k_cu_03b8e64c4cuda3std6ranges3__45__cpo8distanceE)
_ZN34_INTERNAL_4f840402_4_k_cu_03b8e64c4cuda3std6ranges3__45__cpo8distanceE:
	.zero		1
	.type		_ZN34_INTERNAL_4f840402_4_k_cu_03b8e64c4cuda3std3__45__cpo6cbeginE,@object
	.size		_ZN34_INTERNAL_4f840402_4_k_cu_03b8e64c4cuda3std3__45__cpo6cbeginE,(_ZN34_INTERNAL_4f840402_4_k_cu_03b8e64c4cuda3std6ranges3__45__cpo7advanceE - _ZN34_INTERNAL_4f840402_4_k_cu_03b8e64c4cuda3std3__45__cpo6cbeginE)
_ZN34_INTERNAL_4f840402_4_k_cu_03b8e64c4cuda3std3__45__cpo6cbeginE:
	.zero		1
	.type		_ZN34_INTERNAL_4f840402_4_k_cu_03b8e64c4cuda3std6ranges3__45__cpo7advanceE,@object
	.size		_ZN34_INTERNAL_4f840402_4_k_cu_03b8e64c4cuda3std6ranges3__45__cpo7advanceE,(_ZN34_INTERNAL_4f840402_4_k_cu_03b8e64c4cuda3std3__45__cpo7crbeginE - _ZN34_INTERNAL_4f840402_4_k_cu_03b8e64c4cuda3std6ranges3__45__cpo7advanceE)
_ZN34_INTERNAL_4f840402_4_k_cu_03b8e64c4cuda3std6ranges3__45__cpo7advanceE:
	.zero		1
	.type		_ZN34_INTERNAL_4f840402_4_k_cu_03b8e64c4cuda3std3__45__cpo7crbeginE,@object
	.size		_ZN34_INTERNAL_4f840402_4_k_cu_03b8e64c4cuda3std3__45__cpo7crbeginE,(_ZN34_INTERNAL_4f840402_4_k_cu_03b8e64c4cuda3std6ranges3__45__cpo4dataE - _ZN34_INTERNAL_4f840402_4_k_cu_03b8e64c4cuda3std3__45__cpo7crbeginE)
_ZN34_INTERNAL_4f840402_4_k_cu_03b8e64c4cuda3std3__45__cpo7crbeginE:
	.zero		1
	.type		_ZN34_INTERNAL_4f840402_4_k_cu_03b8e64c4cuda3std6ranges3__45__cpo4dataE,@object
	.size		_ZN34_INTERNAL_4f840402_4_k_cu_03b8e64c4cuda3std6ranges3__45__cpo4dataE,(_ZN34_INTERNAL_4f840402_4_k_cu_03b8e64c4cuda3std6ranges3__45__cpo5beginE - _ZN34_INTERNAL_4f840402_4_k_cu_03b8e64c4cuda3std6ranges3__45__cpo4dataE)
_ZN34_INTERNAL_4f840402_4_k_cu_03b8e64c4cuda3std6ranges3__45__cpo4dataE:
	.zero		1
	.type		_ZN34_INTERNAL_4f840402_4_k_cu_03b8e64c4cuda3std6ranges3__45__cpo5beginE,@object
	.size		_ZN34_INTERNAL_4f840402_4_k_cu_03b8e64c4cuda3std6ranges3__45__cpo5beginE,(_ZN34_INTERNAL_4f840402_4_k_cu_03b8e64c4cuda3std3__436_GLOBAL__N__4f840402_4_k_cu_03b8e64c6ignoreE - _ZN34_INTERNAL_4f840402_4_k_cu_03b8e64c4cuda3std6ranges3__45__cpo5beginE)
_ZN34_INTERNAL_4f840402_4_k_cu_03b8e64c4cuda3std6ranges3__45__cpo5beginE:
	.zero		1
	.type		_ZN34_INTERNAL_4f840402_4_k_cu_03b8e64c4cuda3std3__436_GLOBAL__N__4f840402_4_k_cu_03b8e64c6ignoreE,@object
	.size		_ZN34_INTERNAL_4f840402_4_k_cu_03b8e64c4cuda3std3__436_GLOBAL__N__4f840402_4_k_cu_03b8e64c6ignoreE,(_ZN34_INTERNAL_4f840402_4_k_cu_03b8e64c4cuda3std6ranges3__45__cpo4sizeE - _ZN34_INTERNAL_4f840402_4_k_cu_03b8e64c4cuda3std3__436_GLOBAL__N__4f840402_4_k_cu_03b8e64c6ignoreE)
_ZN34_INTERNAL_4f840402_4_k_cu_03b8e64c4cuda3std3__436_GLOBAL__N__4f840402_4_k_cu_03b8e64c6ignoreE:
	.zero		1
	.type		_ZN34_INTERNAL_4f840402_4_k_cu_03b8e64c4cuda3std6ranges3__45__cpo4sizeE,@object
	.size		_ZN34_INTERNAL_4f840402_4_k_cu_03b8e64c4cuda3std6ranges3__45__cpo4sizeE,(_ZN34_INTERNAL_4f840402_4_k_cu_03b8e64c4cuda3std3__45__cpo5beginE - _ZN34_INTERNAL_4f840402_4_k_cu_03b8e64c4cuda3std6ranges3__45__cpo4sizeE)
_ZN34_INTERNAL_4f840402_4_k_cu_03b8e64c4cuda3std6ranges3__45__cpo4sizeE:
	.zero		1
	.type		_ZN34_INTERNAL_4f840402_4_k_cu_03b8e64c4cuda3std3__45__cpo5beginE,@object
	.size		_ZN34_INTERNAL_4f840402_4_k_cu_03b8e64c4cuda3std3__45__cpo5beginE,(_ZN34_INTERNAL_4f840402_4_k_cu_03b8e64c4cuda3std6ranges3__45__cpo6cbeginE - _ZN34_INTERNAL_4f840402_4_k_cu_03b8e64c4cuda3std3__45__cpo5beginE)
_ZN34_INTERNAL_4f840402_4_k_cu_03b8e64c4cuda3std3__45__cpo5beginE:
	.zero		1
	.type		_ZN34_INTERNAL_4f840402_4_k_cu_03b8e64c4cuda3std6ranges3__45__cpo6cbeginE,@object
	.size		_ZN34_INTERNAL_4f840402_4_k_cu_03b8e64c4cuda3std6ranges3__45__cpo6cbeginE,(_ZN34_INTERNAL_4f840402_4_k_cu_03b8e64c4cuda3std3__45__cpo6rbeginE - _ZN34_INTERNAL_4f840402_4_k_cu_03b8e64c4cuda3std6ranges3__45__cpo6cbeginE)
_ZN34_INTERNAL_4f840402_4_k_cu_03b8e64c4cuda3std6ranges3__45__cpo6cbeginE:
	.zero		1
	.type		_ZN34_INTERNAL_4f840402_4_k_cu_03b8e64c4cuda3std3__45__cpo6rbeginE,@object
	.size		_ZN34_INTERNAL_4f840402_4_k_cu_03b8e64c4cuda3std3__45__cpo6rbeginE,(_ZN34_INTERNAL_4f840402_4_k_cu_03b8e64c4cuda3std6ranges3__45__cpo4nextE - _ZN34_INTERNAL_4f840402_4_k_cu_03b8e64c4cuda3std3__45__cpo6rbeginE)
_ZN34_INTERNAL_4f840402_4_k_cu_03b8e64c4cuda3std3__45__cpo6rbeginE:
	.zero		1
	.type		_ZN34_INTERNAL_4f840402_4_k_cu_03b8e64c4cuda3std6ranges3__45__cpo4nextE,@object
	.size		_ZN34_INTERNAL_4f840402_4_k_cu_03b8e64c4cuda3std6ranges3__45__cpo4nextE,(_ZN34_INTERNAL_4f840402_4_k_cu_03b8e64c4cuda3std6ranges3__45__cpo4swapE - _ZN34_INTERNAL_4f840402_4_k_cu_03b8e64c4cuda3std6ranges3__45__cpo4nextE)
_ZN34_INTERNAL_4f840402_4_k_cu_03b8e64c4cuda3std6ranges3__45__cpo4nextE:
	.zero		1
	.type		_ZN34_INTERNAL_4f840402_4_k_cu_03b8e64c4cuda3std6ranges3__45__cpo4swapE,@object
	.size		_ZN34_INTERNAL_4f840402_4_k_cu_03b8e64c4cuda3std6ranges3__45__cpo4swapE,(_ZN34_INTERNAL_4f840402_4_k_cu_03b8e64c4cuda3std3__420unreachable_sentinelE - _ZN34_INTERNAL_4f840402_4_k_cu_03b8e64c4cuda3std6ranges3__45__cpo4swapE)
_ZN34_INTERNAL_4f840402_4_k_cu_03b8e64c4cuda3std6ranges3__45__cpo4swapE:
	.zero		1
	.type		_ZN34_INTERNAL_4f840402_4_k_cu_03b8e64c4cuda3std3__420unreachable_sentinelE,@object
	.size		_ZN34_INTERNAL_4f840402_4_k_cu_03b8e64c4cuda3std3__420unreachable_sentinelE,(_ZN34_INTERNAL_4f840402_4_k_cu_03b8e64c6thrust24THRUST_300001_SM_1000_NS6system6detail10sequential3seqE - _ZN34_INTERNAL_4f840402_4_k_cu_03b8e64c4cuda3std3__420unreachable_sentinelE)
_ZN34_INTERNAL_4f840402_4_k_cu_03b8e64c4cuda3std3__420unreachable_sentinelE:
	.zero		1
	.type		_ZN34_INTERNAL_4f840402_4_k_cu_03b8e64c6thrust24THRUST_300001_SM_1000_NS6system6detail10sequential3seqE,@object
	.size		_ZN34_INTERNAL_4f840402_4_k_cu_03b8e64c6thrust24THRUST_300001_SM_1000_NS6system6detail10sequential3seqE,(_ZN34_INTERNAL_4f840402_4_k_cu_03b8e64c4cuda3std3__45__cpo4cendE - _ZN34_INTERNAL_4f840402_4_k_cu_03b8e64c6thrust24THRUST_300001_SM_1000_NS6system6detail10sequential3seqE)
_ZN34_INTERNAL_4f840402_4_k_cu_03b8e64c6thrust24THRUST_300001_SM_1000_NS6system6detail10sequential3seqE:
	.zero		1
	.type		_ZN34_INTERNAL_4f840402_4_k_cu_03b8e64c4cuda3std3__45__cpo4cendE,@object
	.size		_ZN34_INTERNAL_4f840402_4_k_cu_03b8e64c4cuda3std3__45__cpo4cendE,(_ZN34_INTERNAL_4f840402_4_k_cu_03b8e64c4cuda3std6ranges3__45__cpo9iter_swapE - _ZN34_INTERNAL_4f840402_4_k_cu_03b8e64c4cuda3std3__45__cpo4cendE)
_ZN34_INTERNAL_4f840402_4_k_cu_03b8e64c4cuda3std3__45__cpo4cendE:
	.zero		1
	.type		_ZN34_INTERNAL_4f840402_4_k_cu_03b8e64c4cuda3std6ranges3__45__cpo9iter_swapE,@object
	.size		_ZN34_INTERNAL_4f840402_4_k_cu_03b8e64c4cuda3std6ranges3__45__cpo9iter_swapE,(_ZN34_INTERNAL_4f840402_4_k_cu_03b8e64c4cuda3std3__45__cpo5crendE - _ZN34_INTERNAL_4f840402_4_k_cu_03b8e64c4cuda3std6ranges3__45__cpo9iter_swapE)
_ZN34_INTERNAL_4f840402_4_k_cu_03b8e64c4cuda3std6ranges3__45__cpo9iter_swapE:
	.zero		1
	.type		_ZN34_INTERNAL_4f840402_4_k_cu_03b8e64c4cuda3std3__45__cpo5crendE,@object
	.size		_ZN34_INTERNAL_4f840402_4_k_cu_03b8e64c4cuda3std3__45__cpo5crendE,(_ZN34_INTERNAL_4f840402_4_k_cu_03b8e64c4cuda3std6ranges3__45__cpo5cdataE - _ZN34_INTERNAL_4f840402_4_k_cu_03b8e64c4cuda3std3__45__cpo5crendE)
_ZN34_INTERNAL_4f840402_4_k_cu_03b8e64c4cuda3std3__45__cpo5crendE:
	.zero		1
	.type		_ZN34_INTERNAL_4f840402_4_k_cu_03b8e64c4cuda3std6ranges3__45__cpo5cdataE,@object
	.size		_ZN34_INTERNAL_4f840402_4_k_cu_03b8e64c4cuda3std6ranges3__45__cpo5cdataE,(_ZN34_INTERNAL_4f840402_4_k_cu_03b8e64c4cuda3std6ranges3__45__cpo3endE - _ZN34_INTERNAL_4f840402_4_k_cu_03b8e64c4cuda3std6ranges3__45__cpo5cdataE)
_ZN34_INTERNAL_4f840402_4_k_cu_03b8e64c4cuda3std6ranges3__45__cpo5cdataE:
	.zero		1
	.type		_ZN34_INTERNAL_4f840402_4_k_cu_03b8e64c4cuda3std6ranges3__45__cpo3endE,@object
	.size		_ZN34_INTERNAL_4f840402_4_k_cu_03b8e64c4cuda3std6ranges3__45__cpo3endE,(_ZN34_INTERNAL_4f840402_4_k_cu_03b8e64c4cuda3std3__419piecewise_constructE - _ZN34_INTERNAL_4f840402_4_k_cu_03b8e64c4cuda3std6ranges3__45__cpo3endE)
_ZN34_INTERNAL_4f840402_4_k_cu_03b8e64c4cuda3std6ranges3__45__cpo3endE:
	.zero		1
	.type		_ZN34_INTERNAL_4f840402_4_k_cu_03b8e64c4cuda3std3__419piecewise_constructE,@object
	.size		_ZN34_INTERNAL_4f840402_4_k_cu_03b8e64c4cuda3std3__419piecewise_constructE,(_ZN34_INTERNAL_4f840402_4_k_cu_03b8e64c4cuda3std6ranges3__45__cpo5ssizeE - _ZN34_INTERNAL_4f840402_4_k_cu_03b8e64c4cuda3std3__419piecewise_constructE)
_ZN34_INTERNAL_4f840402_4_k_cu_03b8e64c4cuda3std3__419piecewise_constructE:
	.zero		1
	.type		_ZN34_INTERNAL_4f840402_4_k_cu_03b8e64c4cuda3std6ranges3__45__cpo5ssizeE,@object
	.size		_ZN34_INTERNAL_4f840402_4_k_cu_03b8e64c4cuda3std6ranges3__45__cpo5ssizeE,(_ZN34_INTERNAL_4f840402_4_k_cu_03b8e64c4cuda3std3__45__cpo3endE - _ZN34_INTERNAL_4f840402_4_k_cu_03b8e64c4cuda3std6ranges3__45__cpo5ssizeE)
_ZN34_INTERNAL_4f840402_4_k_cu_03b8e64c4cuda3std6ranges3__45__cpo5ssizeE:
	.zero		1
	.type		_ZN34_INTERNAL_4f840402_4_k_cu_03b8e64c4cuda3std3__45__cpo3endE,@object
	.size		_ZN34_INTERNAL_4f840402_4_k_cu_03b8e64c4cuda3std3__45__cpo3endE,(_ZN34_INTERNAL_4f840402_4_k_cu_03b8e64c4cuda3std6ranges3__45__cpo4cendE - _ZN34_INTERNAL_4f840402_4_k_cu_03b8e64c4cuda3std3__45__cpo3endE)
_ZN34_INTERNAL_4f840402_4_k_cu_03b8e64c4cuda3std3__45__cpo3endE:
	.zero		1
	.type		_ZN34_INTERNAL_4f840402_4_k_cu_03b8e64c4cuda3std6ranges3__45__cpo4cendE,@object
	.size		_ZN34_INTERNAL_4f840402_4_k_cu_03b8e64c4cuda3std6ranges3__45__cpo4cendE,(_ZN34_INTERNAL_4f840402_4_k_cu_03b8e64c4cuda3std3__45__cpo4rendE - _ZN34_INTERNAL_4f840402_4_k_cu_03b8e64c4cuda3std6ranges3__45__cpo4cendE)
_ZN34_INTERNAL_4f840402_4_k_cu_03b8e64c4cuda3std6ranges3__45__cpo4cendE:
	.zero		1
	.type		_ZN34_INTERNAL_4f840402_4_k_cu_03b8e64c4cuda3std3__45__cpo4rendE,@object
	.size		_ZN34_INTERNAL_4f840402_4_k_cu_03b8e64c4cuda3std3__45__cpo4rendE,(_ZN34_INTERNAL_4f840402_4_k_cu_03b8e64c4cuda3std6ranges3__45__cpo4prevE - _ZN34_INTERNAL_4f840402_4_k_cu_03b8e64c4cuda3std3__45__cpo4rendE)
_ZN34_INTERNAL_4f840402_4_k_cu_03b8e64c4cuda3std3__45__cpo4rendE:
	.zero		1
	.type		_ZN34_INTERNAL_4f840402_4_k_cu_03b8e64c4cuda3std6ranges3__45__cpo4prevE,@object
	.size		_ZN34_INTERNAL_4f840402_4_k_cu_03b8e64c4cuda3std6ranges3__45__cpo4prevE,(_ZN34_INTERNAL_4f840402_4_k_cu_03b8e64c4cuda3std6ranges3__45__cpo9iter_moveE - _ZN34_INTERNAL_4f840402_4_k_cu_03b8e64c4cuda3std6ranges3__45__cpo4prevE)
_ZN34_INTERNAL_4f840402_4_k_cu_03b8e64c4cuda3std6ranges3__45__cpo4prevE:
	.zero		1
	.type		_ZN34_INTERNAL_4f840402_4_k_cu_03b8e64c4cuda3std6ranges3__45__cpo9iter_moveE,@object
	.size		_ZN34_INTERNAL_4f840402_4_k_cu_03b8e64c4cuda3std6ranges3__45__cpo9iter_moveE,(.L_13 - _ZN34_INTERNAL_4f840402_4_k_cu_03b8e64c4cuda3std6ranges3__45__cpo9iter_moveE)
_ZN34_INTERNAL_4f840402_4_k_cu_03b8e64c4cuda3std6ranges3__45__cpo9iter_moveE:
	.zero		1
.L_13:


//--------------------- .nv.constant0._Z18cuda_controlled_rzPN6thrust24THRUST_300001_SM_1000_NS7complexIdEEiS2_i --------------------------
	.section	.nv.constant0._Z18cuda_controlled_rzPN6thrust24THRUST_300001_SM_1000_NS7complexIdEEiS2_i,"a",@progbits
	.sectionflags	@""
	.align	4
.nv.constant0._Z18cuda_controlled_rzPN6thrust24THRUST_300001_SM_1000_NS7complexIdEEiS2_i:
	.zero		932


//--------------------- .nv.constant0._Z13cuda_hadamardPN6thrust24THRUST_300001_SM_1000_NS7complexIdEEiS2_i --------------------------
	.section	.nv.constant0._Z13cuda_hadamardPN6thrust24THRUST_300001_SM_1000_NS7complexIdEEiS2_i,"a",@progbits
	.sectionflags	@""
	.align	4
.nv.constant0._Z13cuda_hadamardPN6thrust24THRUST_300001_SM_1000_NS7complexIdEEiS2_i:
	.zero		932


//--------------------- .nv.constant0._Z18cuda_prepare_statePN6thrust24THRUST_300001_SM_1000_NS7complexIdEEiiS2_ --------------------------
	.section	.nv.constant0._Z18cuda_prepare_statePN6thrust24THRUST_300001_SM_1000_NS7complexIdEEiiS2_,"a",@progbits
	.sectionflags	@""
	.align	4
.nv.constant0._Z18cuda_prepare_statePN6thrust24THRUST_300001_SM_1000_NS7complexIdEEiiS2_:
	.zero		928


//--------------------- SYMBOLS --------------------------

	.type		.nv.reservedSmem.offset0,@object
	.size		.nv.reservedSmem.offset0,0x4
